	.headerflags	@"EF_CUDA_TEXMODE_UNIFIED EF_CUDA_64BIT_ADDRESS EF_CUDA_ACCELERATORS EF_CUDA_SM90 EF_CUDA_VIRTUAL_SM(EF_CUDA_SM90)"
	.elftype	@"ET_EXEC"


//--------------------- .nv.info                  --------------------------
	.section	.nv.info,"",@"SHT_CUDA_INFO"
	.align	4


	//----- nvinfo : EIATTR_REGCOUNT
	.align		4
        /*0000*/ 	.byte	0x04, 0x2f
        /*0002*/ 	.short	(.L_1 - .L_0)
	.align		4
.L_0:
        /*0004*/ 	.word	index@(triton_poi_fused_9)
        /*0008*/ 	.word	0x0000001a


	//----- nvinfo : EIATTR_MIN_STACK_SIZE
	.align		4
.L_1:
        /*000c*/ 	.byte	0x04, 0x12
        /*000e*/ 	.short	(.L_3 - .L_2)
	.align		4
.L_2:
        /*0010*/ 	.word	index@(triton_poi_fused_9)
        /*0014*/ 	.word	0x00000000


	//----- nvinfo : EIATTR_FRAME_SIZE
	.align		4
.L_3:
        /*0018*/ 	.byte	0x04, 0x11
        /*001a*/ 	.short	(.L_5 - .L_4)
	.align		4
.L_4:
        /*001c*/ 	.word	index@(triton_poi_fused_9)
        /*0020*/ 	.word	0x00000000


	//----- nvinfo : EIATTR_MIN_STACK_SIZE
	.align		4
.L_5:
        /*0024*/ 	.byte	0x04, 0x12
        /*0026*/ 	.short	(.L_7 - .L_6)
	.align		4
.L_6:
        /*0028*/ 	.word	index@(triton_poi_fused_9)
        /*002c*/ 	.word	0x00000000
.L_7:


//--------------------- .nv.info.triton_poi_fused_9 --------------------------
	.section	.nv.info.triton_poi_fused_9,"",@"SHT_CUDA_INFO"
	.sectionflags	@""
	.align	4


	//----- nvinfo : EIATTR_CUDA_API_VERSION
	.align		4
        /*0000*/ 	.byte	0x04, 0x37
        /*0002*/ 	.short	(.L_9 - .L_8)
.L_8:
        /*0004*/ 	.word	0x0000007c


	//----- nvinfo : EIATTR_KPARAM_INFO
	.align		4
.L_9:
        /*0008*/ 	.byte	0x04, 0x17
        /*000a*/ 	.short	(.L_11 - .L_10)
.L_10:
        /*000c*/ 	.word	0x00000000
        /*0010*/ 	.short	0x0003
        /*0012*/ 	.short	0x0014
        /*0014*/ 	.byte	0x00, 0xf0, 0x11, 0x00


	//----- nvinfo : EIATTR_KPARAM_INFO
	.align		4
.L_11:
        /*0018*/ 	.byte	0x04, 0x17
        /*001a*/ 	.short	(.L_13 - .L_12)
.L_12:
        /*001c*/ 	.word	0x00000000
        /*0020*/ 	.short	0x0002
        /*0022*/ 	.short	0x0010
        /*0024*/ 	.byte	0x00, 0xf0, 0x11, 0x00


	//----- nvinfo : EIATTR_KPARAM_INFO
	.align		4
.L_13:
        /*0028*/ 	.byte	0x04, 0x17
        /*002a*/ 	.short	(.L_15 - .L_14)
.L_14:
        /*002c*/ 	.word	0x00000000
        /*0030*/ 	.short	0x0001
        /*0032*/ 	.short	0x0008
        /*0034*/ 	.byte	0x00, 0xf4, 0x21, 0x00


	//----- nvinfo : EIATTR_KPARAM_INFO
	.align		4
.L_15:
        /*0038*/ 	.byte	0x04, 0x17
        /*003a*/ 	.short	(.L_17 - .L_16)
.L_16:
        /*003c*/ 	.word	0x00000000
        /*0040*/ 	.short	0x0000
        /*0042*/ 	.short	0x0000
        /*0044*/ 	.byte	0x00, 0xf4, 0x21, 0x00


	//----- nvinfo : EIATTR_SPARSE_MMA_MASK
	.align		4
.L_17:
        /*0048*/ 	.byte	0x03, 0x50
        /*004a*/ 	.short	0x0000


	//----- nvinfo : EIATTR_MAXREG_COUNT
	.align		4
        /*004c*/ 	.byte	0x03, 0x1b
        /*004e*/ 	.short	0x00ff


	//----- nvinfo : EIATTR_EXIT_INSTR_OFFSETS
	.align		4
        /*0050*/ 	.byte	0x04, 0x1c
        /*0052*/ 	.short	(.L_19 - .L_18)


	//   ....[0]....
.L_18:
        /*0054*/ 	.word	0x000004e0


	//   ....[1]....
        /*0058*/ 	.word	0x00000530


	//----- nvinfo : EIATTR_REQNTID
	.align		4
.L_19:
        /*005c*/ 	.byte	0x04, 0x10
        /*005e*/ 	.short	(.L_21 - .L_20)
.L_20:
        /*0060*/ 	.word	0x00000080
        /*0064*/ 	.word	0x00000001
        /*0068*/ 	.word	0x00000001


	//----- nvinfo : EIATTR_CBANK_PARAM_SIZE
	.align		4
.L_21:
        /*006c*/ 	.byte	0x03, 0x19
        /*006e*/ 	.short	0x0018


	//----- nvinfo : EIATTR_PARAM_CBANK
	.align		4
        /*0070*/ 	.byte	0x04, 0x0a
        /*0072*/ 	.short	(.L_23 - .L_22)
	.align		4
.L_22:
        /*0074*/ 	.word	index@(.nv.constant0.triton_poi_fused_9)
        /*0078*/ 	.short	0x0210
        /*007a*/ 	.short	0x0018


	//----- nvinfo : EIATTR_SW_WAR
	.align		4
.L_23:
        /*007c*/ 	.byte	0x04, 0x36
        /*007e*/ 	.short	(.L_25 - .L_24)
.L_24:
        /*0080*/ 	.word	0x00000008
.L_25:


//--------------------- .nv.callgraph             --------------------------
	.section	.nv.callgraph,"",@"SHT_CUDA_CALLGRAPH"
	.align	4
	.sectionentsize	8
	.align		4
        /*0000*/ 	.word	0x00000000
	.align		4
        /*0004*/ 	.word	0xffffffff
	.align		4
        /*0008*/ 	.word	0x00000000
	.align		4
        /*000c*/ 	.word	0xfffffffe
	.align		4
        /*0010*/ 	.word	0x00000000
	.align		4
        /*0014*/ 	.word	0xfffffffd
	.align		4
        /*0018*/ 	.word	0x00000000
	.align		4
        /*001c*/ 	.word	0xfffffffc


//--------------------- .text.triton_poi_fused_9  --------------------------
	.section	.text.triton_poi_fused_9,"ax",@progbits
	.sectionflags	@"SHF_BARRIERS=1"
	.align	128
        .global         triton_poi_fused_9
        .type           triton_poi_fused_9,@function
        .size           triton_poi_fused_9,(.L_x_1 - triton_poi_fused_9)
        .other          triton_poi_fused_9,@"STO_CUDA_ENTRY STV_DEFAULT"
triton_poi_fused_9:
.text.triton_poi_fused_9:
[----:B------:R-:W0:Y:S02]  /*0000*/  LDC R1, c[0x0][0x28] ;  /* 0x00000a00ff017b82 */ /* 0x000e240000000800 */
[----:B------:R-:W1:Y:S01]  /*0010*/  S2R R2, SR_TID.X ;  /* 0x0000000000027919 */ /* 0x000e620000002100 */
[----:B------:R-:W2:Y:S01]  /*0020*/  LDC.64 R8, c[0x0][0x210] ;  /* 0x00008400ff087b82 */ /* 0x000ea20000000a00 */
[----:B------:R-:W-:Y:S01]  /*0030*/  CS2R R6, SRZ ;  /* 0x0000000000067805 */ /* 0x000fe2000001ff00 */
[----:B------:R-:W-:Y:S01]  /*0040*/  ULDC.64 UR6, c[0x0][0x208] ;  /* 0x0000820000067ab9 */ /* 0x000fe20000000a00 */
[----:B------:R-:W3:Y:S01]  /*0050*/  S2R R0, SR_CTAID.X ;  /* 0x0000000000007919 */ /* 0x000ee20000002500 */
[----:B------:R-:W4:Y:S01]  /*0060*/  S2R R16, SR_CTAID.Y ;  /* 0x0000000000107919 */ /* 0x000f220000002600 */
[----:B------:R-:W-:Y:S02]  /*0070*/  CS2R R10, SRZ ;  /* 0x00000000000a7805 */ /* 0x000fe4000001ff00 */
[----:B-1----:R-:W-:Y:S01]  /*0080*/  SHF.R.U32.HI R3, RZ, 0x2, R2 ;  /* 0x00000002ff037819 */ /* 0x002fe20000011602 */
[----:B------:R-:W-:Y:S02]  /*0090*/  IMAD.SHL.U32 R17, R2, 0x4, RZ ;  /* 0x0000000402117824 */ /* 0x000fe400078e00ff */
[----:B---3--:R-:W-:Y:S01]  /*00a0*/  IMAD.SHL.U32 R0, R0, 0x10, RZ ;  /* 0x0000001000007824 */ /* 0x008fe200078e00ff */
[----:B------:R-:W-:Y:S01]  /*00b0*/  SGXT.U32 R3, R3, 0x5 ;  /* 0x000000050303781a */ /* 0x000fe20000000000 */
[----:B----4-:R-:W-:-:S03]  /*00c0*/  IMAD.SHL.U32 R18, R16, 0x40, RZ ;  /* 0x0000004010127824 */ /* 0x010fc600078e00ff */
[----:B------:R-:W-:Y:S02]  /*00d0*/  LOP3.LUT R5, R0, 0xc, R17, 0xf8, !PT ;  /* 0x0000000c00057812 */ /* 0x000fe400078ef811 */
[----:B------:R-:W-:Y:S02]  /*00e0*/  LOP3.LUT R4, R18, R3, RZ, 0xfc, !PT ;  /* 0x0000000312047212 */ /* 0x000fe400078efcff */
[----:B------:R-:W-:-:S03]  /*00f0*/  ISETP.GE.AND P0, PT, R5, 0x10, PT ;  /* 0x000000100500780c */ /* 0x000fc60003f06270 */
[----:B------:R-:W-:Y:S01]  /*0100*/  IMAD R13, R4, 0x10, R5 ;  /* 0x00000010040d7824 */ /* 0x000fe200078e0205 */
[----:B------:R-:W-:-:S03]  /*0110*/  CS2R R4, SRZ ;  /* 0x0000000000047805 */ /* 0x000fc6000001ff00 */
[C---:B------:R-:W-:Y:S02]  /*0120*/  VIADD R15, R13.reuse, 0x200 ;  /* 0x000002000d0f7836 */ /* 0x040fe40000000000 */
[----:B--2---:R-:W-:-:S04]  /*0130*/  IMAD.WIDE R12, R13, 0x4, R8 ;  /* 0x000000040d0c7825 */ /* 0x004fc800078e0208 */
[----:B------:R-:W-:Y:S01]  /*0140*/  IMAD.WIDE R14, R15, 0x4, R8 ;  /* 0x000000040f0e7825 */ /* 0x000fe200078e0208 */
[----:B------:R-:W-:Y:S01]  /*0150*/  CS2R R8, SRZ ;  /* 0x0000000000087805 */ /* 0x000fe2000001ff00 */
[----:B------:R1:W2:Y:S05]  /*0160*/  @!P0 LDG.E.EL.128 R4, desc[UR6][R12.64] ;  /* 0x000000060c048981 */ /* 0x0002aa000c2e1d00 */
[----:B------:R3:W4:Y:S01]  /*0170*/  @!P0 LDG.E.EL.128 R8, desc[UR6][R14.64] ;  /* 0x000000060e088981 */ /* 0x000722000c2e1d00 */
[----:B------:R-:W5:Y:S01]  /*0180*/  S2UR UR5, SR_CgaCtaId ;  /* 0x00000000000579c3 */ /* 0x000f620000008800 */
[C---:B------:R-:W-:Y:S01]  /*0190*/  IMAD.SHL.U32 R19, R2.reuse, 0x100, RZ ;  /* 0x0000010002137824 */ /* 0x040fe200078e00ff */
[----:B------:R-:W-:Y:S01]  /*01a0*/  UMOV UR4, 0x400 ;  /* 0x0000040000047882 */ /* 0x000fe20000000000 */
[----:B------:R-:W-:-:S02]  /*01b0*/  LOP3.LUT R23, R2, 0x70, RZ, 0xc0, !PT ;  /* 0x0000007002177812 */ /* 0x000fc400078ec0ff */
[----:B------:R-:W-:Y:S02]  /*01c0*/  SHF.R.S32.HI R16, RZ, 0x19, R16 ;  /* 0x00000019ff107819 */ /* 0x000fe40000011410 */
[----:B------:R-:W-:-:S04]  /*01d0*/  LOP3.LUT R20, R19, 0x300, RZ, 0xc0, !PT ;  /* 0x0000030013147812 */ /* 0x000fc800078ec0ff */
[C---:B-1----:R-:W-:Y:S02]  /*01e0*/  LOP3.LUT R12, R20.reuse, 0x40, RZ, 0xfc, !PT ;  /* 0x00000040140c7812 */ /* 0x042fe400078efcff */
[C---:B------:R-:W-:Y:S02]  /*01f0*/  LOP3.LUT R13, R20.reuse, 0x80, RZ, 0xfc, !PT ;  /* 0x00000080140d7812 */ /* 0x040fe400078efcff */
[C---:B------:R-:W-:Y:S02]  /*0200*/  LOP3.LUT R3, R20.reuse, R3, RZ, 0xfc, !PT ;  /* 0x0000000314037212 */ /* 0x040fe400078efcff */
[----:B------:R-:W-:Y:S01]  /*0210*/  LOP3.LUT R19, R20, 0xc0, RZ, 0xfc, !PT ;  /* 0x000000c014137812 */ /* 0x000fe200078efcff */
[----:B-----5:R-:W-:-:S06]  /*0220*/  UPRMT UR4, UR5, 0x654, UR4 ;  /* 0x0000065405047896 */ /* 0x020fcc0008000004 */
[----:B------:R-:W-:Y:S02]  /*0230*/  LEA.HI R20, R20, UR4, RZ, 0x1e ;  /* 0x0000000414147c11 */ /* 0x000fe4000f8ff0ff */
[----:B------:R-:W-:Y:S02]  /*0240*/  LEA.HI R12, R12, UR4, RZ, 0x1e ;  /* 0x000000040c0c7c11 */ /* 0x000fe4000f8ff0ff */
[----:B---3--:R-:W-:Y:S02]  /*0250*/  LEA.HI R14, R13, UR4, RZ, 0x1e ;  /* 0x000000040d0e7c11 */ /* 0x008fe4000f8ff0ff */
[----:B------:R-:W-:Y:S01]  /*0260*/  LEA.HI R22, R19, UR4, RZ, 0x1e ;  /* 0x0000000413167c11 */ /* 0x000fe2000f8ff0ff */
[C---:B------:R-:W-:Y:S02]  /*0270*/  IMAD R19, R3.reuse, 0x4, R20 ;  /* 0x0000000403137824 */ /* 0x040fe400078e0214 */
[C---:B------:R-:W-:Y:S02]  /*0280*/  IMAD R20, R3.reuse, 0x4, R12 ;  /* 0x0000000403147824 */ /* 0x040fe400078e020c */
[----:B------:R-:W-:-:S02]  /*0290*/  IMAD R21, R3, 0x4, R14 ;  /* 0x0000000403157824 */ /* 0x000fc400078e020e */
[----:B------:R-:W-:Y:S01]  /*02a0*/  IMAD R22, R3, 0x4, R22 ;  /* 0x0000000403167824 */ /* 0x000fe200078e0216 */
[----:B------:R-:W-:Y:S01]  /*02b0*/  LOP3.LUT R3, R17, 0x1fc, RZ, 0xc0, !PT ;  /* 0x000001fc11037812 */ /* 0x000fe200078ec0ff */
[----:B------:R-:W-:Y:S01]  /*02c0*/  VIADD R12, R23, UR4 ;  /* 0x00000004170c7c36 */ /* 0x000fe20008000000 */
[----:B------:R-:W-:-:S03]  /*02d0*/  LOP3.LUT R17, R18, 0x3c, R17, 0xf8, !PT ;  /* 0x0000003c12117812 */ /* 0x000fc600078ef811 */
[----:B------:R-:W-:Y:S01]  /*02e0*/  IMAD R12, R3, 0x4, R12 ;  /* 0x00000004030c7824 */ /* 0x000fe200078e020c */
[----:B--2---:R-:W-:Y:S04]  /*02f0*/  STS [R19], R4 ;  /* 0x0000000413007388 */ /* 0x004fe80000000800 */
[----:B------:R1:W-:Y:S04]  /*0300*/  STS [R20+0x100], R5 ;  /* 0x0001000514007388 */ /* 0x0003e80000000800 */
[----:B------:R2:W-:Y:S04]  /*0310*/  STS [R21+0x200], R6 ;  /* 0x0002000615007388 */ /* 0x0005e80000000800 */
[----:B------:R3:W-:Y:S01]  /*0320*/  STS [R22+0x300], R7 ;  /* 0x0003000716007388 */ /* 0x0007e20000000800 */
[----:B-1----:R-:W1:Y:S03]  /*0330*/  LDC.64 R4, c[0x0][0x218] ;  /* 0x00008600ff047b82 */ /* 0x002e660000000a00 */
[----:B----4-:R4:W-:Y:S01]  /*0340*/  STS [R19+0x80], R8 ;  /* 0x0000800813007388 */ /* 0x0109e20000000800 */
[----:B--2---:R-:W-:-:S03]  /*0350*/  SGXT R6, R16, 0x1 ;  /* 0x000000011006781a */ /* 0x004fc60000000200 */
[----:B------:R-:W-:Y:S01]  /*0360*/  STS [R20+0x180], R9 ;  /* 0x0001800914007388 */ /* 0x000fe20000000800 */
[----:B------:R-:W-:-:S03]  /*0370*/  LEA.HI R6, R6, R17, RZ, 0x6 ;  /* 0x0000001106067211 */ /* 0x000fc600078f30ff */
[----:B------:R-:W-:Y:S01]  /*0380*/  STS [R21+0x280], R10 ;  /* 0x0002800a15007388 */ /* 0x000fe20000000800 */
[----:B---3--:R-:W-:Y:S01]  /*0390*/  SHF.R.U32.HI R7, RZ, 0x4, R2 ;  /* 0x00000004ff077819 */ /* 0x008fe20000011602 */
[C---:B------:R-:W-:Y:S02]  /*03a0*/  IMAD.SHL.U32 R2, R6.reuse, 0x10, RZ ;  /* 0x0000001006027824 */ /* 0x040fe400078e00ff */
[----:B------:R-:W-:Y:S01]  /*03b0*/  STS [R22+0x380], R11 ;  /* 0x0003800b16007388 */ /* 0x000fe20000000800 */
[----:B------:R-:W-:Y:S02]  /*03c0*/  SGXT.U32 R7, R7, 0x3 ;  /* 0x000000030707781a */ /* 0x000fe40000000000 */
[----:B------:R-:W-:Y:S01]  /*03d0*/  LOP3.LUT R6, R6, 0xffffffc0, RZ, 0xc0, !PT ;  /* 0xffffffc006067812 */ /* 0x000fe200078ec0ff */
[----:B------:R-:W-:Y:S01]  /*03e0*/  BAR.SYNC.DEFER_BLOCKING 0x0 ;  /* 0x0000000000007b1d */ /* 0x000fe20000010000 */
[----:B------:R-:W-:Y:S02]  /*03f0*/  LOP3.LUT R7, R0, R7, RZ, 0xfc, !PT ;  /* 0x0000000700077212 */ /* 0x000fe400078efcff */
[----:B------:R-:W-:-:S02]  /*0400*/  LOP3.LUT R2, R2, 0xfffffc00, RZ, 0xc0, !PT ;  /* 0xfffffc0002027812 */ /* 0x000fc400078ec0ff */
[----:B------:R-:W-:Y:S02]  /*0410*/  LOP3.LUT R0, R7, 0x8, RZ, 0xfc, !PT ;  /* 0x0000000807007812 */ /* 0x000fe400078efcff */
[----:B----4-:R-:W-:Y:S02]  /*0420*/  LOP3.LUT R8, R3, 0x200, RZ, 0xfc, !PT ;  /* 0x0000020003087812 */ /* 0x010fe400078efcff */
[----:B------:R-:W-:Y:S02]  /*0430*/  IADD3 R2, R2, R17, -R6 ;  /* 0x0000001102027210 */ /* 0x000fe40007ffe806 */
[C---:B------:R-:W-:Y:S02]  /*0440*/  ISETP.GE.AND P1, PT, R7.reuse, 0x10, PT ;  /* 0x000000100700780c */ /* 0x040fe40003f26270 */
[----:B------:R-:W-:Y:S01]  /*0450*/  ISETP.GE.AND P0, PT, R0, 0x10, PT ;  /* 0x000000100000780c */ /* 0x000fe20003f06270 */
[----:B------:R-:W-:Y:S01]  /*0460*/  IMAD R7, R7, 0x40, R2 ;  /* 0x0000004007077824 */ /* 0x000fe200078e0202 */
[----:B------:R-:W-:-:S03]  /*0470*/  SHF.R.U32.HI R8, RZ, 0x2, R8 ;  /* 0x00000002ff087819 */ /* 0x000fc60000011608 */
[----:B-1----:R-:W-:Y:S01]  /*0480*/  IMAD.WIDE R6, R7, 0x4, R4 ;  /* 0x0000000407067825 */ /* 0x002fe200078e0204 */
[----:B------:R-:W-:Y:S01]  /*0490*/  LOP3.LUT R8, R8, 0xf0, RZ, 0xc0, !PT ;  /* 0x000000f008087812 */ /* 0x000fe200078ec0ff */
[----:B------:R-:W1:Y:S04]  /*04a0*/  LDS.128 R12, [R12] ;  /* 0x000000000c0c7984 */ /* 0x000e680000000c00 */
[----:B------:R-:W-:-:S04]  /*04b0*/  VIADD R8, R8, UR4 ;  /* 0x0000000408087c36 */ /* 0x000fc80008000000 */
[----:B------:R-:W-:Y:S01]  /*04c0*/  IMAD R8, R3, 0x4, R8 ;  /* 0x0000000403087824 */ /* 0x000fe200078e0208 */
[----:B-1----:R1:W-:Y:S01]  /*04d0*/  @!P1 STG.E.128 desc[UR6][R6.64], R12 ;  /* 0x0000000c06009986 */ /* 0x0023e2000c101d06 */
[----:B------:R-:W-:Y:S05]  /*04e0*/  @P0 EXIT ;  /* 0x000000000000094d */ /* 0x000fea0003800000 */
[----:B------:R-:W0:Y:S01]  /*04f0*/  LDS.128 R8, [R8+0x800] ;  /* 0x0008000008087984 */ /* 0x000e220000000c00 */
[----:B------:R-:W-:-:S04]  /*0500*/  IMAD R3, R0, 0x40, R2 ;  /* 0x0000004000037824 */ /* 0x000fc800078e0202 */
[----:B------:R-:W-:-:S05]  /*0510*/  IMAD.WIDE R4, R3, 0x4, R4 ;  /* 0x0000000403047825 */ /* 0x000fca00078e0204 */
[----:B0-----:R-:W-:Y:S01]  /*0520*/  STG.E.128 desc[UR6][R4.64], R8 ;  /* 0x0000000804007986 */ /* 0x001fe2000c101d06 */
[----:B------:R-:W-:Y:S05]  /*0530*/  EXIT ;  /* 0x000000000000794d */ /* 0x000fea0003800000 */
.L_x_0:
[----:B------:R-:W-:-:S00]  /*0540*/  BRA `(.L_x_0) ;  /* 0xfffffffc00fc7947 */ /* 0x000fc0000383ffff */
[----:B------:R-:W-:-:S00]  /*0550*/  NOP ;  /* 0x0000000000007918 */ /* 0x000fc00000000000 */
        /* <DEDUP_REMOVED lines=10> */
.L_x_1:


//--------------------- .nv.shared.triton_poi_fused_9 --------------------------
	.section	.nv.shared.triton_poi_fused_9,"aw",@nobits
	.sectionflags	@""
	.align	16
	.zero		1024


//--------------------- .nv.constant0.triton_poi_fused_9 --------------------------
	.section	.nv.constant0.triton_poi_fused_9,"a",@progbits
	.sectionflags	@""
	.align	4
.nv.constant0.triton_poi_fused_9:
	.zero		552
